//
// Generated by NVIDIA NVVM Compiler
//
// Compiler Build ID: CL-36424714
// Cuda compilation tools, release 13.0, V13.0.88
// Based on NVVM 20.0.0
//

.version 9.0
.target sm_100
.address_size 64

	// .globl	_Z9cudaClearPii

.visible .entry _Z9cudaClearPii(
	.param .u64 .ptr .align 1 _Z9cudaClearPii_param_0,
	.param .u32 _Z9cudaClearPii_param_1
)
{
	.reg .pred 	%p<2>;
	.reg .b32 	%r<7>;
	.reg .b64 	%rd<5>;

	ld.param.u64 	%rd1, [_Z9cudaClearPii_param_0];
	ld.param.u32 	%r2, [_Z9cudaClearPii_param_1];
	mov.u32 	%r3, %ctaid.x;
	mov.u32 	%r4, %ntid.x;
	mov.u32 	%r5, %tid.x;
	mad.lo.s32 	%r1, %r3, %r4, %r5;
	setp.ge.s32 	%p1, %r1, %r2;
	@%p1 bra 	$L__BB0_2;
	cvta.to.global.u64 	%rd2, %rd1;
	mul.wide.s32 	%rd3, %r1, 4;
	add.s64 	%rd4, %rd2, %rd3;
	mov.b32 	%r6, -1;
	st.global.u32 	[%rd4], %r6;
$L__BB0_2:
	bar.sync 	0;
	ret;

}
	// .globl	_Z13cudaArrayCopyPiS_i
.visible .entry _Z13cudaArrayCopyPiS_i(
	.param .u64 .ptr .align 1 _Z13cudaArrayCopyPiS_i_param_0,
	.param .u64 .ptr .align 1 _Z13cudaArrayCopyPiS_i_param_1,
	.param .u32 _Z13cudaArrayCopyPiS_i_param_2
)
{
	.reg .pred 	%p<2>;
	.reg .b32 	%r<7>;
	.reg .b64 	%rd<8>;

	ld.param.u64 	%rd1, [_Z13cudaArrayCopyPiS_i_param_0];
	ld.param.u64 	%rd2, [_Z13cudaArrayCopyPiS_i_param_1];
	ld.param.u32 	%r2, [_Z13cudaArrayCopyPiS_i_param_2];
	mov.u32 	%r3, %ctaid.x;
	mov.u32 	%r4, %ntid.x;
	mov.u32 	%r5, %tid.x;
	mad.lo.s32 	%r1, %r3, %r4, %r5;
	setp.ge.s32 	%p1, %r1, %r2;
	@%p1 bra 	$L__BB1_2;
	cvta.to.global.u64 	%rd3, %rd1;
	cvta.to.global.u64 	%rd4, %rd2;
	mul.wide.s32 	%rd5, %r1, 4;
	add.s64 	%rd6, %rd3, %rd5;
	ld.global.u32 	%r6, [%rd6];
	add.s64 	%rd7, %rd4, %rd5;
	st.global.u32 	[%rd7], %r6;
$L__BB1_2:
	bar.sync 	0;
	ret;

}
	// .globl	_Z6arrayCPiS_i
.visible .entry _Z6arrayCPiS_i(
	.param .u64 .ptr .align 1 _Z6arrayCPiS_i_param_0,
	.param .u64 .ptr .align 1 _Z6arrayCPiS_i_param_1,
	.param .u32 _Z6arrayCPiS_i_param_2
)
{
	.reg .pred 	%p<4>;
	.reg .b32 	%r<8>;
	.reg .b64 	%rd<9>;

	ld.param.u64 	%rd2, [_Z6arrayCPiS_i_param_0];
	ld.param.u64 	%rd1, [_Z6arrayCPiS_i_param_1];
	ld.param.u32 	%r2, [_Z6arrayCPiS_i_param_2];
	cvta.to.global.u64 	%rd3, %rd2;
	mov.u32 	%r3, %ctaid.x;
	mov.u32 	%r4, %ntid.x;
	mov.u32 	%r5, %tid.x;
	mad.lo.s32 	%r1, %r3, %r4, %r5;
	mul.wide.s32 	%rd4, %r1, 4;
	add.s64 	%rd5, %rd3, %rd4;
	ld.global.u32 	%r6, [%rd5];
	setp.ne.s32 	%p1, %r6, 1;
	setp.ge.s32 	%p2, %r1, %r2;
	or.pred  	%p3, %p2, %p1;
	@%p3 bra 	$L__BB2_2;
	cvta.to.global.u64 	%rd6, %rd1;
	add.s64 	%rd8, %rd6, %rd4;
	mov.b32 	%r7, -1;
	st.global.u32 	[%rd8], %r7;
$L__BB2_2:
	bar.sync 	0;
	ret;

}
	// .globl	_Z6arrayBPiS_S_i
.visible .entry _Z6arrayBPiS_S_i(
	.param .u64 .ptr .align 1 _Z6arrayBPiS_S_i_param_0,
	.param .u64 .ptr .align 1 _Z6arrayBPiS_S_i_param_1,
	.param .u64 .ptr .align 1 _Z6arrayBPiS_S_i_param_2,
	.param .u32 _Z6arrayBPiS_S_i_param_3
)
{
	.reg .pred 	%p<4>;
	.reg .b32 	%r<8>;
	.reg .b64 	%rd<13>;

	ld.param.u64 	%rd3, [_Z6arrayBPiS_S_i_param_0];
	ld.param.u64 	%rd1, [_Z6arrayBPiS_S_i_param_1];
	ld.param.u64 	%rd2, [_Z6arrayBPiS_S_i_param_2];
	ld.param.u32 	%r2, [_Z6arrayBPiS_S_i_param_3];
	cvta.to.global.u64 	%rd4, %rd3;
	mov.u32 	%r3, %ctaid.x;
	mov.u32 	%r4, %ntid.x;
	mov.u32 	%r5, %tid.x;
	mad.lo.s32 	%r1, %r3, %r4, %r5;
	mul.wide.s32 	%rd5, %r1, 4;
	add.s64 	%rd6, %rd4, %rd5;
	ld.global.u32 	%r6, [%rd6];
	setp.ne.s32 	%p1, %r6, 1;
	setp.ge.s32 	%p2, %r1, %r2;
	or.pred  	%p3, %p2, %p1;
	@%p3 bra 	$L__BB3_2;
	cvta.to.global.u64 	%rd7, %rd1;
	cvta.to.global.u64 	%rd8, %rd2;
	add.s64 	%rd10, %rd7, %rd5;
	ld.global.u32 	%r7, [%rd10];
	mul.wide.s32 	%rd11, %r7, 4;
	add.s64 	%rd12, %rd8, %rd11;
	st.global.u32 	[%rd12+-4], %r1;
$L__BB3_2:
	bar.sync 	0;
	ret;

}
	// .globl	_Z8findDupsPiS_i
.visible .entry _Z8findDupsPiS_i(
	.param .u64 .ptr .align 1 _Z8findDupsPiS_i_param_0,
	.param .u64 .ptr .align 1 _Z8findDupsPiS_i_param_1,
	.param .u32 _Z8findDupsPiS_i_param_2
)
{
	.reg .pred 	%p<6>;
	.reg .b32 	%r<12>;
	.reg .b64 	%rd<13>;

	ld.param.u64 	%rd2, [_Z8findDupsPiS_i_param_0];
	ld.param.u64 	%rd3, [_Z8findDupsPiS_i_param_1];
	ld.param.u32 	%r3, [_Z8findDupsPiS_i_param_2];
	cvta.to.global.u64 	%rd1, %rd3;
	mov.u32 	%r4, %ctaid.x;
	mov.u32 	%r5, %ntid.x;
	mov.u32 	%r6, %tid.x;
	mad.lo.s32 	%r1, %r4, %r5, %r6;
	add.s32 	%r2, %r3, -1;
	setp.ge.s32 	%p1, %r1, %r2;
	setp.lt.s32 	%p2, %r1, 0;
	or.pred  	%p3, %p2, %p1;
	@%p3 bra 	$L__BB4_4;
	cvta.to.global.u64 	%rd6, %rd2;
	mul.wide.u32 	%rd7, %r1, 4;
	add.s64 	%rd8, %rd6, %rd7;
	ld.global.u32 	%r8, [%rd8];
	ld.global.u32 	%r9, [%rd8+4];
	setp.ne.s32 	%p5, %r8, %r9;
	@%p5 bra 	$L__BB4_3;
	add.s64 	%rd12, %rd1, %rd7;
	mov.b32 	%r11, 1;
	st.global.u32 	[%rd12], %r11;
	bra.uni 	$L__BB4_6;
$L__BB4_3:
	add.s64 	%rd10, %rd1, %rd7;
	mov.b32 	%r10, 0;
	st.global.u32 	[%rd10], %r10;
	bra.uni 	$L__BB4_6;
$L__BB4_4:
	setp.ne.s32 	%p4, %r1, %r2;
	@%p4 bra 	$L__BB4_6;
	mul.wide.s32 	%rd4, %r1, 4;
	add.s64 	%rd5, %rd1, %rd4;
	mov.b32 	%r7, 0;
	st.global.u32 	[%rd5], %r7;
$L__BB4_6:
	bar.sync 	0;
	ret;

}
	// .globl	_Z9prefixSumPiS_ii
.visible .entry _Z9prefixSumPiS_ii(
	.param .u64 .ptr .align 1 _Z9prefixSumPiS_ii_param_0,
	.param .u64 .ptr .align 1 _Z9prefixSumPiS_ii_param_1,
	.param .u32 _Z9prefixSumPiS_ii_param_2,
	.param .u32 _Z9prefixSumPiS_ii_param_3
)
{
	.reg .pred 	%p<5>;
	.reg .b32 	%r<12>;
	.reg .b64 	%rd<13>;

	ld.param.u64 	%rd3, [_Z9prefixSumPiS_ii_param_0];
	ld.param.u64 	%rd4, [_Z9prefixSumPiS_ii_param_1];
	ld.param.u32 	%r2, [_Z9prefixSumPiS_ii_param_2];
	ld.param.u32 	%r3, [_Z9prefixSumPiS_ii_param_3];
	cvta.to.global.u64 	%rd1, %rd4;
	cvta.to.global.u64 	%rd2, %rd3;
	mov.u32 	%r4, %ctaid.x;
	mov.u32 	%r5, %ntid.x;
	mov.u32 	%r6, %tid.x;
	mad.lo.s32 	%r1, %r4, %r5, %r6;
	setp.ge.s32 	%p1, %r1, %r3;
	setp.lt.s32 	%p2, %r1, %r2;
	or.pred  	%p3, %p2, %p1;
	@%p3 bra 	$L__BB5_2;
	mul.wide.s32 	%rd8, %r1, 4;
	add.s64 	%rd9, %rd2, %rd8;
	ld.global.u32 	%r8, [%rd9];
	sub.s32 	%r9, %r1, %r2;
	mul.wide.s32 	%rd10, %r9, 4;
	add.s64 	%rd11, %rd2, %rd10;
	ld.global.u32 	%r10, [%rd11];
	add.s32 	%r11, %r10, %r8;
	add.s64 	%rd12, %rd1, %rd8;
	st.global.u32 	[%rd12], %r11;
	bra.uni 	$L__BB5_4;
$L__BB5_2:
	setp.ge.s32 	%p4, %r1, %r2;
	@%p4 bra 	$L__BB5_4;
	mul.wide.s32 	%rd5, %r1, 4;
	add.s64 	%rd6, %rd2, %rd5;
	ld.global.u32 	%r7, [%rd6];
	add.s64 	%rd7, %rd1, %rd5;
	st.global.u32 	[%rd7], %r7;
$L__BB5_4:
	bar.sync 	0;
	ret;

}


// ===== COMPILED SASS (sm_100) =====

	.target	sm_100

	.elftype	@"ET_EXEC"


//--------------------- .note.nv.tkinfo           --------------------------
	.section	.note.nv.tkinfo,"",@"SHT_NOTE"
	.sectionflags	@"SHF_NOTE_NV_TKINFO"
	.tkinfo
        /*0018*/ 	.word	0x00000002
        /*0030*/ 	.string	""
        /*0030*/ 	.string	"ptxas"
        /*0030*/ 	.string	"Cuda compilation tools, release 13.0, V13.0.88"
        /*0030*/ 	.string	"Build cuda_13.0.r13.0/compiler.36424714_0"
        /*0030*/ 	.string	"-arch sm_100 -m 64 "



//--------------------- .note.nv.cuinfo           --------------------------
	.section	.note.nv.cuinfo,"",@"SHT_NOTE"
	.sectionflags	@"SHF_NOTE_NV_CUINFO"
        /*0018*/ 	.short	0x0002
        /*001a*/ 	.short	0x0064
        /*001c*/ 	.short	0x0082
	.zero		2


//--------------------- .nv.info                  --------------------------
	.section	.nv.info,"",@"SHT_CUDA_INFO"
	.align	4


	//----- nvinfo : EIATTR_REGCOUNT
	.align		4
        /*0000*/ 	.byte	0x04, 0x2f
        /*0002*/ 	.short	(.L_1 - .L_0)
	.align		4
.L_0:
        /*0004*/ 	.word	index@(_Z9cudaClearPii)
        /*0008*/ 	.word	0x0000000a


	//----- nvinfo : EIATTR_FRAME_SIZE
	.align		4
.L_1:
        /*000c*/ 	.byte	0x04, 0x11
        /*000e*/ 	.short	(.L_3 - .L_2)
	.align		4
.L_2:
        /*0010*/ 	.word	index@(_Z9cudaClearPii)
        /*0014*/ 	.word	0x00000000


	//----- nvinfo : EIATTR_REGCOUNT
	.align		4
.L_3:
        /*0018*/ 	.byte	0x04, 0x2f
        /*001a*/ 	.short	(.L_5 - .L_4)
	.align		4
.L_4:
        /*001c*/ 	.word	index@(_Z13cudaArrayCopyPiS_i)
        /*0020*/ 	.word	0x0000000a


	//----- nvinfo : EIATTR_FRAME_SIZE
	.align		4
.L_5:
        /*0024*/ 	.byte	0x04, 0x11
        /*0026*/ 	.short	(.L_7 - .L_6)
	.align		4
.L_6:
        /*0028*/ 	.word	index@(_Z13cudaArrayCopyPiS_i)
        /*002c*/ 	.word	0x00000000


	//----- nvinfo : EIATTR_REGCOUNT
	.align		4
.L_7:
        /*0030*/ 	.byte	0x04, 0x2f
        /*0032*/ 	.short	(.L_9 - .L_8)
	.align		4
.L_8:
        /*0034*/ 	.word	index@(_Z6arrayCPiS_i)
        /*0038*/ 	.word	0x0000000c


	//----- nvinfo : EIATTR_FRAME_SIZE
	.align		4
.L_9:
        /*003c*/ 	.byte	0x04, 0x11
        /*003e*/ 	.short	(.L_11 - .L_10)
	.align		4
.L_10:
        /*0040*/ 	.word	index@(_Z6arrayCPiS_i)
        /*0044*/ 	.word	0x00000000


	//----- nvinfo : EIATTR_REGCOUNT
	.align		4
.L_11:
        /*0048*/ 	.byte	0x04, 0x2f
        /*004a*/ 	.short	(.L_13 - .L_12)
	.align		4
.L_12:
        /*004c*/ 	.word	index@(_Z6arrayBPiS_S_i)
        /*0050*/ 	.word	0x0000000a


	//----- nvinfo : EIATTR_FRAME_SIZE
	.align		4
.L_13:
        /*0054*/ 	.byte	0x04, 0x11
        /*0056*/ 	.short	(.L_15 - .L_14)
	.align		4
.L_14:
        /*0058*/ 	.word	index@(_Z6arrayBPiS_S_i)
        /*005c*/ 	.word	0x00000000


	//----- nvinfo : EIATTR_REGCOUNT
	.align		4
.L_15:
        /*0060*/ 	.byte	0x04, 0x2f
        /*0062*/ 	.short	(.L_17 - .L_16)
	.align		4
.L_16:
        /*0064*/ 	.word	index@(_Z8findDupsPiS_i)
        /*0068*/ 	.word	0x0000000c


	//----- nvinfo : EIATTR_FRAME_SIZE
	.align		4
.L_17:
        /*006c*/ 	.byte	0x04, 0x11
        /*006e*/ 	.short	(.L_19 - .L_18)
	.align		4
.L_18:
        /*0070*/ 	.word	index@(_Z8findDupsPiS_i)
        /*0074*/ 	.word	0x00000000


	//----- nvinfo : EIATTR_REGCOUNT
	.align		4
.L_19:
        /*0078*/ 	.byte	0x04, 0x2f
        /*007a*/ 	.short	(.L_21 - .L_20)
	.align		4
.L_20:
        /*007c*/ 	.word	index@(_Z9prefixSumPiS_ii)
        /*0080*/ 	.word	0x0000000c


	//----- nvinfo : EIATTR_FRAME_SIZE
	.align		4
.L_21:
        /*0084*/ 	.byte	0x04, 0x11
        /*0086*/ 	.short	(.L_23 - .L_22)
	.align		4
.L_22:
        /*0088*/ 	.word	index@(_Z9prefixSumPiS_ii)
        /*008c*/ 	.word	0x00000000


	//----- nvinfo : EIATTR_MIN_STACK_SIZE
	.align		4
.L_23:
        /*0090*/ 	.byte	0x04, 0x12
        /*0092*/ 	.short	(.L_25 - .L_24)
	.align		4
.L_24:
        /*0094*/ 	.word	index@(_Z9prefixSumPiS_ii)
        /*0098*/ 	.word	0x00000000


	//----- nvinfo : EIATTR_MIN_STACK_SIZE
	.align		4
.L_25:
        /*009c*/ 	.byte	0x04, 0x12
        /*009e*/ 	.short	(.L_27 - .L_26)
	.align		4
.L_26:
        /*00a0*/ 	.word	index@(_Z8findDupsPiS_i)
        /*00a4*/ 	.word	0x00000000


	//----- nvinfo : EIATTR_MIN_STACK_SIZE
	.align		4
.L_27:
        /*00a8*/ 	.byte	0x04, 0x12
        /*00aa*/ 	.short	(.L_29 - .L_28)
	.align		4
.L_28:
        /*00ac*/ 	.word	index@(_Z6arrayBPiS_S_i)
        /*00b0*/ 	.word	0x00000000


	//----- nvinfo : EIATTR_MIN_STACK_SIZE
	.align		4
.L_29:
        /*00b4*/ 	.byte	0x04, 0x12
        /*00b6*/ 	.short	(.L_31 - .L_30)
	.align		4
.L_30:
        /*00b8*/ 	.word	index@(_Z6arrayCPiS_i)
        /*00bc*/ 	.word	0x00000000


	//----- nvinfo : EIATTR_MIN_STACK_SIZE
	.align		4
.L_31:
        /*00c0*/ 	.byte	0x04, 0x12
        /*00c2*/ 	.short	(.L_33 - .L_32)
	.align		4
.L_32:
        /*00c4*/ 	.word	index@(_Z13cudaArrayCopyPiS_i)
        /*00c8*/ 	.word	0x00000000


	//----- nvinfo : EIATTR_MIN_STACK_SIZE
	.align		4
.L_33:
        /*00cc*/ 	.byte	0x04, 0x12
        /*00ce*/ 	.short	(.L_35 - .L_34)
	.align		4
.L_34:
        /*00d0*/ 	.word	index@(_Z9cudaClearPii)
        /*00d4*/ 	.word	0x00000000
.L_35:


//--------------------- .nv.compat                --------------------------
	.section	.nv.compat,"",@"SHT_CUDA_COMPAT_INFO"
	.align	4
        /*0000*/ 	.byte	0x02, 0x09, 0x00, 0x00, 0x02, 0x02, 0x01, 0x00, 0x02, 0x05, 0x05, 0x00, 0x03, 0x07, 0x01, 0x01
        /*0010*/ 	.byte	0x02, 0x03, 0x00, 0x00, 0x02, 0x06, 0x01, 0x00, 0x04, 0x0b, 0x08, 0x00, 0x09, 0x00, 0x00, 0x00
        /*0020*/ 	.byte	0x00, 0x00, 0x00, 0x00


//--------------------- .nv.info._Z9prefixSumPiS_ii --------------------------
	.section	.nv.info._Z9prefixSumPiS_ii,"",@"SHT_CUDA_INFO"
	.sectionflags	@""
	.align	4


	//----- nvinfo : EIATTR_CUDA_API_VERSION
	.align		4
        /*0000*/ 	.byte	0x04, 0x37
        /*0002*/ 	.short	(.L_37 - .L_36)
.L_36:
        /*0004*/ 	.word	0x00000082


	//----- nvinfo : EIATTR_KPARAM_INFO
	.align		4
.L_37:
        /*0008*/ 	.byte	0x04, 0x17
        /*000a*/ 	.short	(.L_39 - .L_38)
.L_38:
        /*000c*/ 	.word	0x00000000
        /*0010*/ 	.short	0x0003
        /*0012*/ 	.short	0x0014
        /*0014*/ 	.byte	0x00, 0xf0, 0x11, 0x00


	//----- nvinfo : EIATTR_KPARAM_INFO
	.align		4
.L_39:
        /*0018*/ 	.byte	0x04, 0x17
        /*001a*/ 	.short	(.L_41 - .L_40)
.L_40:
        /*001c*/ 	.word	0x00000000
        /*0020*/ 	.short	0x0002
        /*0022*/ 	.short	0x0010
        /*0024*/ 	.byte	0x00, 0xf0, 0x11, 0x00


	//----- nvinfo : EIATTR_KPARAM_INFO
	.align		4
.L_41:
        /*0028*/ 	.byte	0x04, 0x17
        /*002a*/ 	.short	(.L_43 - .L_42)
.L_42:
        /*002c*/ 	.word	0x00000000
        /*0030*/ 	.short	0x0001
        /*0032*/ 	.short	0x0008
        /*0034*/ 	.byte	0x00, 0xf5, 0x21, 0x00


	//----- nvinfo : EIATTR_KPARAM_INFO
	.align		4
.L_43:
        /*0038*/ 	.byte	0x04, 0x17
        /*003a*/ 	.short	(.L_45 - .L_44)
.L_44:
        /*003c*/ 	.word	0x00000000
        /*0040*/ 	.short	0x0000
        /*0042*/ 	.short	0x0000
        /*0044*/ 	.byte	0x00, 0xf5, 0x21, 0x00


	//----- nvinfo : EIATTR_SPARSE_MMA_MASK
	.align		4
.L_45:
        /*0048*/ 	.byte	0x03, 0x50
        /*004a*/ 	.short	0x0000


	//----- nvinfo : EIATTR_MAXREG_COUNT
	.align		4
        /*004c*/ 	.byte	0x03, 0x1b
        /*004e*/ 	.short	0x00ff


	//----- nvinfo : EIATTR_NUM_BARRIERS
	.align		4
        /*0050*/ 	.byte	0x02, 0x4c
        /*0052*/ 	.byte	0x01
	.zero		1


	//----- nvinfo : EIATTR_MERCURY_ISA_VERSION
	.align		4
        /*0054*/ 	.byte	0x03, 0x5f
        /*0056*/ 	.short	0x0101


	//----- nvinfo : EIATTR_VRC_CTA_INIT_COUNT
	.align		4
        /*0058*/ 	.byte	0x02, 0x4a
	.zero		1
	.zero		1


	//----- nvinfo : EIATTR_EXIT_INSTR_OFFSETS
	.align		4
        /*005c*/ 	.byte	0x04, 0x1c
        /*005e*/ 	.short	(.L_47 - .L_46)


	//   ....[0]....
.L_46:
        /*0060*/ 	.word	0x00000200


	//----- nvinfo : EIATTR_CRS_STACK_SIZE
	.align		4
.L_47:
        /*0064*/ 	.byte	0x04, 0x1e
        /*0066*/ 	.short	(.L_49 - .L_48)
.L_48:
        /*0068*/ 	.word	0x00000000


	//----- nvinfo : EIATTR_CBANK_PARAM_SIZE
	.align		4
.L_49:
        /*006c*/ 	.byte	0x03, 0x19
        /*006e*/ 	.short	0x0018


	//----- nvinfo : EIATTR_PARAM_CBANK
	.align		4
        /*0070*/ 	.byte	0x04, 0x0a
        /*0072*/ 	.short	(.L_51 - .L_50)
	.align		4
.L_50:
        /*0074*/ 	.word	index@(.nv.constant0._Z9prefixSumPiS_ii)
        /*0078*/ 	.short	0x0380
        /*007a*/ 	.short	0x0018


	//----- nvinfo : EIATTR_SW_WAR
	.align		4
.L_51:
        /*007c*/ 	.byte	0x04, 0x36
        /*007e*/ 	.short	(.L_53 - .L_52)
.L_52:
        /*0080*/ 	.word	0x00000008
.L_53:


//--------------------- .nv.info._Z8findDupsPiS_i --------------------------
	.section	.nv.info._Z8findDupsPiS_i,"",@"SHT_CUDA_INFO"
	.sectionflags	@""
	.align	4


	//----- nvinfo : EIATTR_CUDA_API_VERSION
	.align		4
        /*0000*/ 	.byte	0x04, 0x37
        /*0002*/ 	.short	(.L_55 - .L_54)
.L_54:
        /*0004*/ 	.word	0x00000082


	//----- nvinfo : EIATTR_KPARAM_INFO
	.align		4
.L_55:
        /*0008*/ 	.byte	0x04, 0x17
        /*000a*/ 	.short	(.L_57 - .L_56)
.L_56:
        /*000c*/ 	.word	0x00000000
        /*0010*/ 	.short	0x0002
        /*0012*/ 	.short	0x0010
        /*0014*/ 	.byte	0x00, 0xf0, 0x11, 0x00


	//----- nvinfo : EIATTR_KPARAM_INFO
	.align		4
.L_57:
        /*0018*/ 	.byte	0x04, 0x17
        /*001a*/ 	.short	(.L_59 - .L_58)
.L_58:
        /*001c*/ 	.word	0x00000000
        /*0020*/ 	.short	0x0001
        /*0022*/ 	.short	0x0008
        /*0024*/ 	.byte	0x00, 0xf5, 0x21, 0x00


	//----- nvinfo : EIATTR_KPARAM_INFO
	.align		4
.L_59:
        /*0028*/ 	.byte	0x04, 0x17
        /*002a*/ 	.short	(.L_61 - .L_60)
.L_60:
        /*002c*/ 	.word	0x00000000
        /*0030*/ 	.short	0x0000
        /*0032*/ 	.short	0x0000
        /*0034*/ 	.byte	0x00, 0xf5, 0x21, 0x00


	//----- nvinfo : EIATTR_SPARSE_MMA_MASK
	.align		4
.L_61:
        /*0038*/ 	.byte	0x03, 0x50
        /*003a*/ 	.short	0x0000


	//----- nvinfo : EIATTR_MAXREG_COUNT
	.align		4
        /*003c*/ 	.byte	0x03, 0x1b
        /*003e*/ 	.short	0x00ff


	//----- nvinfo : EIATTR_NUM_BARRIERS
	.align		4
        /*0040*/ 	.byte	0x02, 0x4c
        /*0042*/ 	.byte	0x01
	.zero		1


	//----- nvinfo : EIATTR_MERCURY_ISA_VERSION
	.align		4
        /*0044*/ 	.byte	0x03, 0x5f
        /*0046*/ 	.short	0x0101


	//----- nvinfo : EIATTR_VRC_CTA_INIT_COUNT
	.align		4
        /*0048*/ 	.byte	0x02, 0x4a
	.zero		1
	.zero		1


	//----- nvinfo : EIATTR_EXIT_INSTR_OFFSETS
	.align		4
        /*004c*/ 	.byte	0x04, 0x1c
        /*004e*/ 	.short	(.L_63 - .L_62)


	//   ....[0]....
.L_62:
        /*0050*/ 	.word	0x000001d0


	//----- nvinfo : EIATTR_CRS_STACK_SIZE
	.align		4
.L_63:
        /*0054*/ 	.byte	0x04, 0x1e
        /*0056*/ 	.short	(.L_65 - .L_64)
.L_64:
        /*0058*/ 	.word	0x00000000


	//----- nvinfo : EIATTR_CBANK_PARAM_SIZE
	.align		4
.L_65:
        /*005c*/ 	.byte	0x03, 0x19
        /*005e*/ 	.short	0x0014


	//----- nvinfo : EIATTR_PARAM_CBANK
	.align		4
        /*0060*/ 	.byte	0x04, 0x0a
        /*0062*/ 	.short	(.L_67 - .L_66)
	.align		4
.L_66:
        /*0064*/ 	.word	index@(.nv.constant0._Z8findDupsPiS_i)
        /*0068*/ 	.short	0x0380
        /*006a*/ 	.short	0x0014


	//----- nvinfo : EIATTR_SW_WAR
	.align		4
.L_67:
        /*006c*/ 	.byte	0x04, 0x36
        /*006e*/ 	.short	(.L_69 - .L_68)
.L_68:
        /*0070*/ 	.word	0x00000008
.L_69:


//--------------------- .nv.info._Z6arrayBPiS_S_i --------------------------
	.section	.nv.info._Z6arrayBPiS_S_i,"",@"SHT_CUDA_INFO"
	.sectionflags	@""
	.align	4


	//----- nvinfo : EIATTR_CUDA_API_VERSION
	.align		4
        /*0000*/ 	.byte	0x04, 0x37
        /*0002*/ 	.short	(.L_71 - .L_70)
.L_70:
        /*0004*/ 	.word	0x00000082


	//----- nvinfo : EIATTR_KPARAM_INFO
	.align		4
.L_71:
        /*0008*/ 	.byte	0x04, 0x17
        /*000a*/ 	.short	(.L_73 - .L_72)
.L_72:
        /*000c*/ 	.word	0x00000000
        /*0010*/ 	.short	0x0003
        /*0012*/ 	.short	0x0018
        /*0014*/ 	.byte	0x00, 0xf0, 0x11, 0x00


	//----- nvinfo : EIATTR_KPARAM_INFO
	.align		4
.L_73:
        /*0018*/ 	.byte	0x04, 0x17
        /*001a*/ 	.short	(.L_75 - .L_74)
.L_74:
        /*001c*/ 	.word	0x00000000
        /*0020*/ 	.short	0x0002
        /*0022*/ 	.short	0x0010
        /*0024*/ 	.byte	0x00, 0xf5, 0x21, 0x00


	//----- nvinfo : EIATTR_KPARAM_INFO
	.align		4
.L_75:
        /*0028*/ 	.byte	0x04, 0x17
        /*002a*/ 	.short	(.L_77 - .L_76)
.L_76:
        /*002c*/ 	.word	0x00000000
        /*0030*/ 	.short	0x0001
        /*0032*/ 	.short	0x0008
        /*0034*/ 	.byte	0x00, 0xf5, 0x21, 0x00


	//----- nvinfo : EIATTR_KPARAM_INFO
	.align		4
.L_77:
        /*0038*/ 	.byte	0x04, 0x17
        /*003a*/ 	.short	(.L_79 - .L_78)
.L_78:
        /*003c*/ 	.word	0x00000000
        /*0040*/ 	.short	0x0000
        /*0042*/ 	.short	0x0000
        /*0044*/ 	.byte	0x00, 0xf5, 0x21, 0x00


	//----- nvinfo : EIATTR_SPARSE_MMA_MASK
	.align		4
.L_79:
        /*0048*/ 	.byte	0x03, 0x50
        /*004a*/ 	.short	0x0000


	//----- nvinfo : EIATTR_MAXREG_COUNT
	.align		4
        /*004c*/ 	.byte	0x03, 0x1b
        /*004e*/ 	.short	0x00ff


	//----- nvinfo : EIATTR_NUM_BARRIERS
	.align		4
        /*0050*/ 	.byte	0x02, 0x4c
        /*0052*/ 	.byte	0x01
	.zero		1


	//----- nvinfo : EIATTR_MERCURY_ISA_VERSION
	.align		4
        /*0054*/ 	.byte	0x03, 0x5f
        /*0056*/ 	.short	0x0101


	//----- nvinfo : EIATTR_VRC_CTA_INIT_COUNT
	.align		4
        /*0058*/ 	.byte	0x02, 0x4a
	.zero		1
	.zero		1


	//----- nvinfo : EIATTR_EXIT_INSTR_OFFSETS
	.align		4
        /*005c*/ 	.byte	0x04, 0x1c
        /*005e*/ 	.short	(.L_81 - .L_80)


	//   ....[0]....
.L_80:
        /*0060*/ 	.word	0x00000160


	//----- nvinfo : EIATTR_CRS_STACK_SIZE
	.align		4
.L_81:
        /*0064*/ 	.byte	0x04, 0x1e
        /*0066*/ 	.short	(.L_83 - .L_82)
.L_82:
        /*0068*/ 	.word	0x00000000


	//----- nvinfo : EIATTR_CBANK_PARAM_SIZE
	.align		4
.L_83:
        /*006c*/ 	.byte	0x03, 0x19
        /*006e*/ 	.short	0x001c


	//----- nvinfo : EIATTR_PARAM_CBANK
	.align		4
        /*0070*/ 	.byte	0x04, 0x0a
        /*0072*/ 	.short	(.L_85 - .L_84)
	.align		4
.L_84:
        /*0074*/ 	.word	index@(.nv.constant0._Z6arrayBPiS_S_i)
        /*0078*/ 	.short	0x0380
        /*007a*/ 	.short	0x001c


	//----- nvinfo : EIATTR_SW_WAR
	.align		4
.L_85:
        /*007c*/ 	.byte	0x04, 0x36
        /*007e*/ 	.short	(.L_87 - .L_86)
.L_86:
        /*0080*/ 	.word	0x00000008
.L_87:


//--------------------- .nv.info._Z6arrayCPiS_i   --------------------------
	.section	.nv.info._Z6arrayCPiS_i,"",@"SHT_CUDA_INFO"
	.sectionflags	@""
	.align	4


	//----- nvinfo : EIATTR_CUDA_API_VERSION
	.align		4
        /*0000*/ 	.byte	0x04, 0x37
        /*0002*/ 	.short	(.L_89 - .L_88)
.L_88:
        /*0004*/ 	.word	0x00000082


	//----- nvinfo : EIATTR_KPARAM_INFO
	.align		4
.L_89:
        /*0008*/ 	.byte	0x04, 0x17
        /*000a*/ 	.short	(.L_91 - .L_90)
.L_90:
        /*000c*/ 	.word	0x00000000
        /*0010*/ 	.short	0x0002
        /*0012*/ 	.short	0x0010
        /*0014*/ 	.byte	0x00, 0xf0, 0x11, 0x00


	//----- nvinfo : EIATTR_KPARAM_INFO
	.align		4
.L_91:
        /*0018*/ 	.byte	0x04, 0x17
        /*001a*/ 	.short	(.L_93 - .L_92)
.L_92:
        /*001c*/ 	.word	0x00000000
        /*0020*/ 	.short	0x0001
        /*0022*/ 	.short	0x0008
        /*0024*/ 	.byte	0x00, 0xf5, 0x21, 0x00


	//----- nvinfo : EIATTR_KPARAM_INFO
	.align		4
.L_93:
        /*0028*/ 	.byte	0x04, 0x17
        /*002a*/ 	.short	(.L_95 - .L_94)
.L_94:
        /*002c*/ 	.word	0x00000000
        /*0030*/ 	.short	0x0000
        /*0032*/ 	.short	0x0000
        /*0034*/ 	.byte	0x00, 0xf5, 0x21, 0x00


	//----- nvinfo : EIATTR_SPARSE_MMA_MASK
	.align		4
.L_95:
        /*0038*/ 	.byte	0x03, 0x50
        /*003a*/ 	.short	0x0000


	//----- nvinfo : EIATTR_MAXREG_COUNT
	.align		4
        /*003c*/ 	.byte	0x03, 0x1b
        /*003e*/ 	.short	0x00ff


	//----- nvinfo : EIATTR_NUM_BARRIERS
	.align		4
        /*0040*/ 	.byte	0x02, 0x4c
        /*0042*/ 	.byte	0x01
	.zero		1


	//----- nvinfo : EIATTR_MERCURY_ISA_VERSION
	.align		4
        /*0044*/ 	.byte	0x03, 0x5f
        /*0046*/ 	.short	0x0101


	//----- nvinfo : EIATTR_VRC_CTA_INIT_COUNT
	.align		4
        /*0048*/ 	.byte	0x02, 0x4a
	.zero		1
	.zero		1


	//----- nvinfo : EIATTR_EXIT_INSTR_OFFSETS
	.align		4
        /*004c*/ 	.byte	0x04, 0x1c
        /*004e*/ 	.short	(.L_97 - .L_96)


	//   ....[0]....
.L_96:
        /*0050*/ 	.word	0x00000110


	//----- nvinfo : EIATTR_CBANK_PARAM_SIZE
	.align		4
.L_97:
        /*0054*/ 	.byte	0x03, 0x19
        /*0056*/ 	.short	0x0014


	//----- nvinfo : EIATTR_PARAM_CBANK
	.align		4
        /*0058*/ 	.byte	0x04, 0x0a
        /*005a*/ 	.short	(.L_99 - .L_98)
	.align		4
.L_98:
        /*005c*/ 	.word	index@(.nv.constant0._Z6arrayCPiS_i)
        /*0060*/ 	.short	0x0380
        /*0062*/ 	.short	0x0014


	//----- nvinfo : EIATTR_SW_WAR
	.align		4
.L_99:
        /*0064*/ 	.byte	0x04, 0x36
        /*0066*/ 	.short	(.L_101 - .L_100)
.L_100:
        /*0068*/ 	.word	0x00000008
.L_101:


//--------------------- .nv.info._Z13cudaArrayCopyPiS_i --------------------------
	.section	.nv.info._Z13cudaArrayCopyPiS_i,"",@"SHT_CUDA_INFO"
	.sectionflags	@""
	.align	4


	//----- nvinfo : EIATTR_CUDA_API_VERSION
	.align		4
        /*0000*/ 	.byte	0x04, 0x37
        /*0002*/ 	.short	(.L_103 - .L_102)
.L_102:
        /*0004*/ 	.word	0x00000082


	//----- nvinfo : EIATTR_KPARAM_INFO
	.align		4
.L_103:
        /*0008*/ 	.byte	0x04, 0x17
        /*000a*/ 	.short	(.L_105 - .L_104)
.L_104:
        /*000c*/ 	.word	0x00000000
        /*0010*/ 	.short	0x0002
        /*0012*/ 	.short	0x0010
        /*0014*/ 	.byte	0x00, 0xf0, 0x11, 0x00


	//----- nvinfo : EIATTR_KPARAM_INFO
	.align		4
.L_105:
        /*0018*/ 	.byte	0x04, 0x17
        /*001a*/ 	.short	(.L_107 - .L_106)
.L_106:
        /*001c*/ 	.word	0x00000000
        /*0020*/ 	.short	0x0001
        /*0022*/ 	.short	0x0008
        /*0024*/ 	.byte	0x00, 0xf5, 0x21, 0x00


	//----- nvinfo : EIATTR_KPARAM_INFO
	.align		4
.L_107:
        /*0028*/ 	.byte	0x04, 0x17
        /*002a*/ 	.short	(.L_109 - .L_108)
.L_108:
        /*002c*/ 	.word	0x00000000
        /*0030*/ 	.short	0x0000
        /*0032*/ 	.short	0x0000
        /*0034*/ 	.byte	0x00, 0xf5, 0x21, 0x00


	//----- nvinfo : EIATTR_SPARSE_MMA_MASK
	.align		4
.L_109:
        /*0038*/ 	.byte	0x03, 0x50
        /*003a*/ 	.short	0x0000


	//----- nvinfo : EIATTR_MAXREG_COUNT
	.align		4
        /*003c*/ 	.byte	0x03, 0x1b
        /*003e*/ 	.short	0x00ff


	//----- nvinfo : EIATTR_NUM_BARRIERS
	.align		4
        /*0040*/ 	.byte	0x02, 0x4c
        /*0042*/ 	.byte	0x01
	.zero		1


	//----- nvinfo : EIATTR_MERCURY_ISA_VERSION
	.align		4
        /*0044*/ 	.byte	0x03, 0x5f
        /*0046*/ 	.short	0x0101


	//----- nvinfo : EIATTR_VRC_CTA_INIT_COUNT
	.align		4
        /*0048*/ 	.byte	0x02, 0x4a
	.zero		1
	.zero		1


	//----- nvinfo : EIATTR_EXIT_INSTR_OFFSETS
	.align		4
        /*004c*/ 	.byte	0x04, 0x1c
        /*004e*/ 	.short	(.L_111 - .L_110)


	//   ....[0]....
.L_110:
        /*0050*/ 	.word	0x00000120


	//----- nvinfo : EIATTR_CRS_STACK_SIZE
	.align		4
.L_111:
        /*0054*/ 	.byte	0x04, 0x1e
        /*0056*/ 	.short	(.L_113 - .L_112)
.L_112:
        /*0058*/ 	.word	0x00000000


	//----- nvinfo : EIATTR_CBANK_PARAM_SIZE
	.align		4
.L_113:
        /*005c*/ 	.byte	0x03, 0x19
        /*005e*/ 	.short	0x0014


	//----- nvinfo : EIATTR_PARAM_CBANK
	.align		4
        /*0060*/ 	.byte	0x04, 0x0a
        /*0062*/ 	.short	(.L_115 - .L_114)
	.align		4
.L_114:
        /*0064*/ 	.word	index@(.nv.constant0._Z13cudaArrayCopyPiS_i)
        /*0068*/ 	.short	0x0380
        /*006a*/ 	.short	0x0014


	//----- nvinfo : EIATTR_SW_WAR
	.align		4
.L_115:
        /*006c*/ 	.byte	0x04, 0x36
        /*006e*/ 	.short	(.L_117 - .L_116)
.L_116:
        /*0070*/ 	.word	0x00000008
.L_117:


//--------------------- .nv.info._Z9cudaClearPii  --------------------------
	.section	.nv.info._Z9cudaClearPii,"",@"SHT_CUDA_INFO"
	.sectionflags	@""
	.align	4


	//----- nvinfo : EIATTR_CUDA_API_VERSION
	.align		4
        /*0000*/ 	.byte	0x04, 0x37
        /*0002*/ 	.short	(.L_119 - .L_118)
.L_118:
        /*0004*/ 	.word	0x00000082


	//----- nvinfo : EIATTR_KPARAM_INFO
	.align		4
.L_119:
        /*0008*/ 	.byte	0x04, 0x17
        /*000a*/ 	.short	(.L_121 - .L_120)
.L_120:
        /*000c*/ 	.word	0x00000000
        /*0010*/ 	.short	0x0001
        /*0012*/ 	.short	0x0008
        /*0014*/ 	.byte	0x00, 0xf0, 0x11, 0x00


	//----- nvinfo : EIATTR_KPARAM_INFO
	.align		4
.L_121:
        /*0018*/ 	.byte	0x04, 0x17
        /*001a*/ 	.short	(.L_123 - .L_122)
.L_122:
        /*001c*/ 	.word	0x00000000
        /*0020*/ 	.short	0x0000
        /*0022*/ 	.short	0x0000
        /*0024*/ 	.byte	0x00, 0xf5, 0x21, 0x00


	//----- nvinfo : EIATTR_SPARSE_MMA_MASK
	.align		4
.L_123:
        /*0028*/ 	.byte	0x03, 0x50
        /*002a*/ 	.short	0x0000


	//----- nvinfo : EIATTR_MAXREG_COUNT
	.align		4
        /*002c*/ 	.byte	0x03, 0x1b
        /*002e*/ 	.short	0x00ff


	//----- nvinfo : EIATTR_NUM_BARRIERS
	.align		4
        /*0030*/ 	.byte	0x02, 0x4c
        /*0032*/ 	.byte	0x01
	.zero		1


	//----- nvinfo : EIATTR_MERCURY_ISA_VERSION
	.align		4
        /*0034*/ 	.byte	0x03, 0x5f
        /*0036*/ 	.short	0x0101


	//----- nvinfo : EIATTR_VRC_CTA_INIT_COUNT
	.align		4
        /*0038*/ 	.byte	0x02, 0x4a
	.zero		1
	.zero		1


	//----- nvinfo : EIATTR_EXIT_INSTR_OFFSETS
	.align		4
        /*003c*/ 	.byte	0x04, 0x1c
        /*003e*/ 	.short	(.L_125 - .L_124)


	//   ....[0]....
.L_124:
        /*0040*/ 	.word	0x000000d0


	//----- nvinfo : EIATTR_CBANK_PARAM_SIZE
	.align		4
.L_125:
        /*0044*/ 	.byte	0x03, 0x19
        /*0046*/ 	.short	0x000c


	//----- nvinfo : EIATTR_PARAM_CBANK
	.align		4
        /*0048*/ 	.byte	0x04, 0x0a
        /*004a*/ 	.short	(.L_127 - .L_126)
	.align		4
.L_126:
        /*004c*/ 	.word	index@(.nv.constant0._Z9cudaClearPii)
        /*0050*/ 	.short	0x0380
        /*0052*/ 	.short	0x000c


	//----- nvinfo : EIATTR_SW_WAR
	.align		4
.L_127:
        /*0054*/ 	.byte	0x04, 0x36
        /*0056*/ 	.short	(.L_129 - .L_128)
.L_128:
        /*0058*/ 	.word	0x00000008
.L_129:


//--------------------- .nv.callgraph             --------------------------
	.section	.nv.callgraph,"",@"SHT_CUDA_CALLGRAPH"
	.align	4
	.sectionentsize	8
	.align		4
        /*0000*/ 	.word	0x00000000
	.align		4
        /*0004*/ 	.word	0xffffffff
	.align		4
        /*0008*/ 	.word	0x00000000
	.align		4
        /*000c*/ 	.word	0xfffffffe
	.align		4
        /*0010*/ 	.word	0x00000000
	.align		4
        /*0014*/ 	.word	0xfffffffd
	.align		4
        /*0018*/ 	.word	0x00000000
	.align		4
        /*001c*/ 	.word	0xfffffffc


//--------------------- .text._Z9prefixSumPiS_ii  --------------------------
	.section	.text._Z9prefixSumPiS_ii,"ax",@progbits
	.align	128
        .global         _Z9prefixSumPiS_ii
        .type           _Z9prefixSumPiS_ii,@function
        .size           _Z9prefixSumPiS_ii,(.L_x_16 - _Z9prefixSumPiS_ii)
        .other          _Z9prefixSumPiS_ii,@"STO_CUDA_ENTRY STV_DEFAULT"
_Z9prefixSumPiS_ii:
.text._Z9prefixSumPiS_ii:
[----:B------:R-:W-:Y:S01]  /*0000*/  LDC R1, c[0x0][0x37c] ;  /* 0x0000df00ff017b82 */ /* 0x000fe20000000800 */
[----:B------:R-:W0:Y:S07]  /*0010*/  S2R R0, SR_TID.X ;  /* 0x0000000000007919 */ /* 0x000e2e0000002100 */
[----:B------:R-:W0:Y:S01]  /*0020*/  S2UR UR4, SR_CTAID.X ;  /* 0x00000000000479c3 */ /* 0x000e220000002500 */
[----:B------:R-:W1:Y:S01]  /*0030*/  LDCU.64 UR6, c[0x0][0x390] ;  /* 0x00007200ff0677ac */ /* 0x000e620008000a00 */
[----:B------:R-:W-:Y:S06]  /*0040*/  BSSY.RECONVERGENT B0, `(.L_x_0) ;  /* 0x000001a000007945 */ /* 0x000fec0003800200 */
[----:B------:R-:W0:Y:S02]  /*0050*/  LDC R9, c[0x0][0x360] ;  /* 0x0000d800ff097b82 */ /* 0x000e240000000800 */
[----:B0-----:R-:W-:Y:S01]  /*0060*/  IMAD R9, R9, UR4, R0 ;  /* 0x0000000409097c24 */ /* 0x001fe2000f8e0200 */
[----:B------:R-:W0:Y:S04]  /*0070*/  LDCU.64 UR4, c[0x0][0x358] ;  /* 0x00006b00ff0477ac */ /* 0x000e280008000a00 */
[----:B-1----:R-:W-:-:S04]  /*0080*/  ISETP.GE.AND P0, PT, R9, UR7, PT ;  /* 0x0000000709007c0c */ /* 0x002fc8000bf06270 */
[----:B------:R-:W-:-:S13]  /*0090*/  ISETP.LT.OR P0, PT, R9, UR6, P0 ;  /* 0x0000000609007c0c */ /* 0x000fda0008701670 */
[----:B0-----:R-:W-:Y:S05]  /*00a0*/  @P0 BRA `(.L_x_1) ;  /* 0x00000000002c0947 */ /* 0x001fea0003800000 */
[----:B------:R-:W0:Y:S01]  /*00b0*/  LDC.64 R4, c[0x0][0x380] ;  /* 0x0000e000ff047b82 */ /* 0x000e220000000a00 */
[C---:B------:R-:W-:Y:S01]  /*00c0*/  IADD3 R7, PT, PT, R9.reuse, -UR6, RZ ;  /* 0x8000000609077c10 */ /* 0x040fe2000fffe0ff */
[----:B0-----:R-:W-:-:S04]  /*00d0*/  IMAD.WIDE R2, R9, 0x4, R4 ;  /* 0x0000000409027825 */ /* 0x001fc800078e0204 */
[----:B------:R-:W-:Y:S02]  /*00e0*/  IMAD.WIDE R4, R7, 0x4, R4 ;  /* 0x0000000407047825 */ /* 0x000fe400078e0204 */
[----:B------:R-:W2:Y:S01]  /*00f0*/  LDG.E R2, desc[UR4][R2.64] ;  /* 0x0000000402027981 */ /* 0x000ea2000c1e1900 */
[----:B------:R-:W0:Y:S03]  /*0100*/  LDC.64 R6, c[0x0][0x388] ;  /* 0x0000e200ff067b82 */ /* 0x000e260000000a00 */
[----:B------:R-:W2:Y:S01]  /*0110*/  LDG.E R5, desc[UR4][R4.64] ;  /* 0x0000000404057981 */ /* 0x000ea2000c1e1900 */
[----:B0-----:R-:W-:Y:S01]  /*0120*/  IMAD.WIDE R6, R9, 0x4, R6 ;  /* 0x0000000409067825 */ /* 0x001fe200078e0206 */
[----:B--2---:R-:W-:-:S05]  /*0130*/  IADD3 R9, PT, PT, R2, R5, RZ ;  /* 0x0000000502097210 */ /* 0x004fca0007ffe0ff */
[----:B------:R1:W-:Y:S01]  /*0140*/  STG.E desc[UR4][R6.64], R9 ;  /* 0x0000000906007986 */ /* 0x0003e2000c101904 */
[----:B------:R-:W-:Y:S05]  /*0150*/  BRA `(.L_x_2) ;  /* 0x0000000000207947 */ /* 0x000fea0003800000 */
.L_x_1:
[----:B------:R-:W-:-:S13]  /*0160*/  ISETP.GE.AND P0, PT, R9, UR6, PT ;  /* 0x0000000609007c0c */ /* 0x000fda000bf06270 */
[----:B------:R-:W-:Y:S05]  /*0170*/  @P0 BRA `(.L_x_2) ;  /* 0x0000000000180947 */ /* 0x000fea0003800000 */
[----:B------:R-:W0:Y:S08]  /*0180*/  LDC.64 R2, c[0x0][0x380] ;  /* 0x0000e000ff027b82 */ /* 0x000e300000000a00 */
[----:B------:R-:W1:Y:S01]  /*0190*/  LDC.64 R4, c[0x0][0x388] ;  /* 0x0000e200ff047b82 */ /* 0x000e620000000a00 */
[----:B0-----:R-:W-:-:S06]  /*01a0*/  IMAD.WIDE R2, R9, 0x4, R2 ;  /* 0x0000000409027825 */ /* 0x001fcc00078e0202 */
[----:B------:R-:W2:Y:S01]  /*01b0*/  LDG.E R3, desc[UR4][R2.64] ;  /* 0x0000000402037981 */ /* 0x000ea2000c1e1900 */
[----:B-1----:R-:W-:-:S05]  /*01c0*/  IMAD.WIDE R4, R9, 0x4, R4 ;  /* 0x0000000409047825 */ /* 0x002fca00078e0204 */
[----:B--2---:R0:W-:Y:S02]  /*01d0*/  STG.E desc[UR4][R4.64], R3 ;  /* 0x0000000304007986 */ /* 0x0041e4000c101904 */
.L_x_2:
[----:B------:R-:W-:Y:S05]  /*01e0*/  BSYNC.RECONVERGENT B0 ;  /* 0x0000000000007941 */ /* 0x000fea0003800200 */
.L_x_0:
[----:B------:R-:W-:Y:S06]  /*01f0*/  BAR.SYNC.DEFER_BLOCKING 0x0 ;  /* 0x0000000000007b1d */ /* 0x000fec0000010000 */
[----:B------:R-:W-:Y:S05]  /*0200*/  EXIT ;  /* 0x000000000000794d */ /* 0x000fea0003800000 */
.L_x_3:
[----:B------:R-:W-:-:S00]  /*0210*/  BRA `(.L_x_3) ;  /* 0xfffffffc00fc7947 */ /* 0x000fc0000383ffff */
[----:B------:R-:W-:-:S00]  /*0220*/  NOP ;  /* 0x0000000000007918 */ /* 0x000fc00000000000 */
        /* <DEDUP_REMOVED lines=13> */
.L_x_16:


//--------------------- .text._Z8findDupsPiS_i    --------------------------
	.section	.text._Z8findDupsPiS_i,"ax",@progbits
	.align	128
        .global         _Z8findDupsPiS_i
        .type           _Z8findDupsPiS_i,@function
        .size           _Z8findDupsPiS_i,(.L_x_17 - _Z8findDupsPiS_i)
        .other          _Z8findDupsPiS_i,@"STO_CUDA_ENTRY STV_DEFAULT"
_Z8findDupsPiS_i:
.text._Z8findDupsPiS_i:
[----:B------:R-:W-:Y:S01]  /*0000*/  LDC R1, c[0x0][0x37c] ;  /* 0x0000df00ff017b82 */ /* 0x000fe20000000800 */
[----:B------:R-:W0:Y:S07]  /*0010*/  S2R R0, SR_TID.X ;  /* 0x0000000000007919 */ /* 0x000e2e0000002100 */
[----:B------:R-:W0:Y:S01]  /*0020*/  S2UR UR5, SR_CTAID.X ;  /* 0x00000000000579c3 */ /* 0x000e220000002500 */
[----:B------:R-:W1:Y:S01]  /*0030*/  LDCU UR4, c[0x0][0x390] ;  /* 0x00007200ff0477ac */ /* 0x000e620008000800 */
[----:B------:R-:W-:Y:S01]  /*0040*/  BSSY.RECONVERGENT B0, `(.L_x_4) ;  /* 0x0000017000007945 */ /* 0x000fe20003800200 */
[----:B------:R-:W2:Y:S05]  /*0050*/  LDCU.64 UR6, c[0x0][0x358] ;  /* 0x00006b00ff0677ac */ /* 0x000eaa0008000a00 */
[----:B------:R-:W0:Y:S01]  /*0060*/  LDC R7, c[0x0][0x360] ;  /* 0x0000d800ff077b82 */ /* 0x000e220000000800 */
[----:B-1----:R-:W-:Y:S01]  /*0070*/  UIADD3 UR4, UPT, UPT, UR4, -0x1, URZ ;  /* 0xffffffff04047890 */ /* 0x002fe2000fffe0ff */
[----:B0-----:R-:W-:-:S05]  /*0080*/  IMAD R7, R7, UR5, R0 ;  /* 0x0000000507077c24 */ /* 0x001fca000f8e0200 */
[----:B------:R-:W-:-:S04]  /*0090*/  ISETP.GE.AND P0, PT, R7, UR4, PT ;  /* 0x0000000407007c0c */ /* 0x000fc8000bf06270 */
[----:B------:R-:W-:-:S13]  /*00a0*/  ISETP.LT.OR P0, PT, R7, RZ, P0 ;  /* 0x000000ff0700720c */ /* 0x000fda0000701670 */
[----:B--2---:R-:W-:Y:S05]  /*00b0*/  @P0 BRA `(.L_x_5) ;  /* 0x00000000002c0947 */ /* 0x004fea0003800000 */
[----:B------:R-:W0:Y:S08]  /*00c0*/  LDC.64 R2, c[0x0][0x380] ;  /* 0x0000e000ff027b82 */ /* 0x000e300000000a00 */
[----:B------:R-:W1:Y:S01]  /*00d0*/  LDC.64 R4, c[0x0][0x388] ;  /* 0x0000e200ff047b82 */ /* 0x000e620000000a00 */
[----:B0-----:R-:W-:-:S05]  /*00e0*/  IMAD.WIDE.U32 R2, R7, 0x4, R2 ;  /* 0x0000000407027825 */ /* 0x001fca00078e0002 */
[----:B------:R-:W2:Y:S04]  /*00f0*/  LDG.E R0, desc[UR6][R2.64] ;  /* 0x0000000602007981 */ /* 0x000ea8000c1e1900 */
[----:B------:R-:W2:Y:S01]  /*0100*/  LDG.E R9, desc[UR6][R2.64+0x4] ;  /* 0x0000040602097981 */ /* 0x000ea2000c1e1900 */
[----:B-1----:R-:W-:Y:S01]  /*0110*/  IMAD.WIDE.U32 R4, R7, 0x4, R4 ;  /* 0x0000000407047825 */ /* 0x002fe200078e0004 */
[----:B--2---:R-:W-:-:S13]  /*0120*/  ISETP.NE.AND P0, PT, R0, R9, PT ;  /* 0x000000090000720c */ /* 0x004fda0003f05270 */
[----:B------:R-:W-:-:S05]  /*0130*/  @!P0 MOV R7, 0x1 ;  /* 0x0000000100078802 */ /* 0x000fca0000000f00 */
[----:B------:R1:W-:Y:S04]  /*0140*/  @!P0 STG.E desc[UR6][R4.64], R7 ;  /* 0x0000000704008986 */ /* 0x0003e8000c101906 */
[----:B------:R1:W-:Y:S01]  /*0150*/  @P0 STG.E desc[UR6][R4.64], RZ ;  /* 0x000000ff04000986 */ /* 0x0003e2000c101906 */
[----:B------:R-:W-:Y:S05]  /*0160*/  BRA `(.L_x_6) ;  /* 0x0000000000107947 */ /* 0x000fea0003800000 */
.L_x_5:
[----:B------:R-:W-:-:S13]  /*0170*/  ISETP.NE.AND P0, PT, R7, UR4, PT ;  /* 0x0000000407007c0c */ /* 0x000fda000bf05270 */
[----:B------:R-:W0:Y:S02]  /*0180*/  @!P0 LDC.64 R2, c[0x0][0x388] ;  /* 0x0000e200ff028b82 */ /* 0x000e240000000a00 */
[----:B0-----:R-:W-:-:S05]  /*0190*/  @!P0 IMAD.WIDE R2, R7, 0x4, R2 ;  /* 0x0000000407028825 */ /* 0x001fca00078e0202 */
[----:B------:R0:W-:Y:S02]  /*01a0*/  @!P0 STG.E desc[UR6][R2.64], RZ ;  /* 0x000000ff02008986 */ /* 0x0001e4000c101906 */
.L_x_6:
[----:B------:R-:W-:Y:S05]  /*01b0*/  BSYNC.RECONVERGENT B0 ;  /* 0x0000000000007941 */ /* 0x000fea0003800200 */
.L_x_4:
[----:B------:R-:W-:Y:S06]  /*01c0*/  BAR.SYNC.DEFER_BLOCKING 0x0 ;  /* 0x0000000000007b1d */ /* 0x000fec0000010000 */
[----:B------:R-:W-:Y:S05]  /*01d0*/  EXIT ;  /* 0x000000000000794d */ /* 0x000fea0003800000 */
.L_x_7:
        /* <DEDUP_REMOVED lines=10> */
.L_x_17:


//--------------------- .text._Z6arrayBPiS_S_i    --------------------------
	.section	.text._Z6arrayBPiS_S_i,"ax",@progbits
	.align	128
        .global         _Z6arrayBPiS_S_i
        .type           _Z6arrayBPiS_S_i,@function
        .size           _Z6arrayBPiS_S_i,(.L_x_18 - _Z6arrayBPiS_S_i)
        .other          _Z6arrayBPiS_S_i,@"STO_CUDA_ENTRY STV_DEFAULT"
_Z6arrayBPiS_S_i:
.text._Z6arrayBPiS_S_i:
[----:B------:R-:W-:Y:S01]  /*0000*/  LDC R1, c[0x0][0x37c] ;  /* 0x0000df00ff017b82 */ /* 0x000fe20000000800 */
[----:B------:R-:W0:Y:S07]  /*0010*/  S2R R0, SR_TID.X ;  /* 0x0000000000007919 */ /* 0x000e2e0000002100 */
[----:B------:R-:W0:Y:S01]  /*0020*/  S2UR UR6, SR_CTAID.X ;  /* 0x00000000000679c3 */ /* 0x000e220000002500 */
[----:B------:R-:W1:Y:S07]  /*0030*/  LDCU.64 UR4, c[0x0][0x358] ;  /* 0x00006b00ff0477ac */ /* 0x000e6e0008000a00 */
[----:B------:R-:W0:Y:S08]  /*0040*/  LDC R7, c[0x0][0x360] ;  /* 0x0000d800ff077b82 */ /* 0x000e300000000800 */
[----:B------:R-:W2:Y:S01]  /*0050*/  LDC.64 R2, c[0x0][0x380] ;  /* 0x0000e000ff027b82 */ /* 0x000ea20000000a00 */
[----:B0-----:R-:W-:Y:S01]  /*0060*/  IMAD R7, R7, UR6, R0 ;  /* 0x0000000607077c24 */ /* 0x001fe2000f8e0200 */
[----:B------:R-:W0:Y:S03]  /*0070*/  LDCU UR6, c[0x0][0x398] ;  /* 0x00007300ff0677ac */ /* 0x000e260008000800 */
[----:B--2---:R-:W-:-:S06]  /*0080*/  IMAD.WIDE R2, R7, 0x4, R2 ;  /* 0x0000000407027825 */ /* 0x004fcc00078e0202 */
[----:B-1----:R-:W2:Y:S01]  /*0090*/  LDG.E R2, desc[UR4][R2.64] ;  /* 0x0000000402027981 */ /* 0x002ea2000c1e1900 */
[----:B------:R-:W-:Y:S01]  /*00a0*/  BSSY.RECONVERGENT B0, `(.L_x_8) ;  /* 0x000000a000007945 */ /* 0x000fe20003800200 */
[----:B--2---:R-:W-:-:S04]  /*00b0*/  ISETP.NE.AND P0, PT, R2, 0x1, PT ;  /* 0x000000010200780c */ /* 0x004fc80003f05270 */
[----:B0-----:R-:W-:-:S13]  /*00c0*/  ISETP.GE.OR P0, PT, R7, UR6, P0 ;  /* 0x0000000607007c0c */ /* 0x001fda0008706670 */
[----:B------:R-:W-:Y:S05]  /*00d0*/  @P0 BRA `(.L_x_9) ;  /* 0x0000000000180947 */ /* 0x000fea0003800000 */
[----:B------:R-:W0:Y:S08]  /*00e0*/  LDC.64 R2, c[0x0][0x388] ;  /* 0x0000e200ff027b82 */ /* 0x000e300000000a00 */
[----:B------:R-:W1:Y:S01]  /*00f0*/  LDC.64 R4, c[0x0][0x390] ;  /* 0x0000e400ff047b82 */ /* 0x000e620000000a00 */
[----:B0-----:R-:W-:-:S06]  /*0100*/  IMAD.WIDE R2, R7, 0x4, R2 ;  /* 0x0000000407027825 */ /* 0x001fcc00078e0202 */
[----:B------:R-:W1:Y:S02]  /*0110*/  LDG.E R3, desc[UR4][R2.64] ;  /* 0x0000000402037981 */ /* 0x000e64000c1e1900 */
[----:B-1----:R-:W-:-:S05]  /*0120*/  IMAD.WIDE R4, R3, 0x4, R4 ;  /* 0x0000000403047825 */ /* 0x002fca00078e0204 */
[----:B------:R0:W-:Y:S02]  /*0130*/  STG.E desc[UR4][R4.64+-0x4], R7 ;  /* 0xfffffc0704007986 */ /* 0x0001e4000c101904 */
.L_x_9:
[----:B------:R-:W-:Y:S05]  /*0140*/  BSYNC.RECONVERGENT B0 ;  /* 0x0000000000007941 */ /* 0x000fea0003800200 */
.L_x_8:
[----:B------:R-:W-:Y:S06]  /*0150*/  BAR.SYNC.DEFER_BLOCKING 0x0 ;  /* 0x0000000000007b1d */ /* 0x000fec0000010000 */
[----:B------:R-:W-:Y:S05]  /*0160*/  EXIT ;  /* 0x000000000000794d */ /* 0x000fea0003800000 */
.L_x_10:
        /* <DEDUP_REMOVED lines=9> */
.L_x_18:


//--------------------- .text._Z6arrayCPiS_i      --------------------------
	.section	.text._Z6arrayCPiS_i,"ax",@progbits
	.align	128
        .global         _Z6arrayCPiS_i
        .type           _Z6arrayCPiS_i,@function
        .size           _Z6arrayCPiS_i,(.L_x_19 - _Z6arrayCPiS_i)
        .other          _Z6arrayCPiS_i,@"STO_CUDA_ENTRY STV_DEFAULT"
_Z6arrayCPiS_i:
.text._Z6arrayCPiS_i:
        /* <DEDUP_REMOVED lines=9> */
[----:B-1----:R-:W2:Y:S02]  /*0090*/  LDG.E R2, desc[UR4][R2.64] ;  /* 0x0000000402027981 */ /* 0x002ea4000c1e1900 */
[----:B--2---:R-:W-:-:S04]  /*00a0*/  ISETP.NE.AND P0, PT, R2, 0x1, PT ;  /* 0x000000010200780c */ /* 0x004fc80003f05270 */
[----:B0-----:R-:W-:-:S13]  /*00b0*/  ISETP.GE.OR P0, PT, R7, UR6, P0 ;  /* 0x0000000607007c0c */ /* 0x001fda0008706670 */
[----:B------:R-:W0:Y:S01]  /*00c0*/  @!P0 LDC.64 R4, c[0x0][0x388] ;  /* 0x0000e200ff048b82 */ /* 0x000e220000000a00 */
[----:B------:R-:W-:Y:S01]  /*00d0*/  @!P0 MOV R9, 0xffffffff ;  /* 0xffffffff00098802 */ /* 0x000fe20000000f00 */
[----:B0-----:R-:W-:-:S05]  /*00e0*/  @!P0 IMAD.WIDE R4, R7, 0x4, R4 ;  /* 0x0000000407048825 */ /* 0x001fca00078e0204 */
[----:B------:R-:W-:Y:S01]  /*00f0*/  @!P0 STG.E desc[UR4][R4.64], R9 ;  /* 0x0000000904008986 */ /* 0x000fe2000c101904 */
[----:B------:R-:W-:Y:S06]  /*0100*/  BAR.SYNC.DEFER_BLOCKING 0x0 ;  /* 0x0000000000007b1d */ /* 0x000fec0000010000 */
[----:B------:R-:W-:Y:S05]  /*0110*/  EXIT ;  /* 0x000000000000794d */ /* 0x000fea0003800000 */
.L_x_11:
        /* <DEDUP_REMOVED lines=14> */
.L_x_19:


//--------------------- .text._Z13cudaArrayCopyPiS_i --------------------------
	.section	.text._Z13cudaArrayCopyPiS_i,"ax",@progbits
	.align	128
        .global         _Z13cudaArrayCopyPiS_i
        .type           _Z13cudaArrayCopyPiS_i,@function
        .size           _Z13cudaArrayCopyPiS_i,(.L_x_20 - _Z13cudaArrayCopyPiS_i)
        .other          _Z13cudaArrayCopyPiS_i,@"STO_CUDA_ENTRY STV_DEFAULT"
_Z13cudaArrayCopyPiS_i:
.text._Z13cudaArrayCopyPiS_i:
[----:B------:R-:W-:Y:S01]  /*0000*/  LDC R1, c[0x0][0x37c] ;  /* 0x0000df00ff017b82 */ /* 0x000fe20000000800 */
[----:B------:R-:W0:Y:S07]  /*0010*/  S2R R0, SR_TID.X ;  /* 0x0000000000007919 */ /* 0x000e2e0000002100 */
[----:B------:R-:W0:Y:S01]  /*0020*/  S2UR UR4, SR_CTAID.X ;  /* 0x00000000000479c3 */ /* 0x000e220000002500 */
[----:B------:R-:W1:Y:S01]  /*0030*/  LDCU UR5, c[0x0][0x390] ;  /* 0x00007200ff0577ac */ /* 0x000e620008000800 */
[----:B------:R-:W-:Y:S06]  /*0040*/  BSSY.RECONVERGENT B0, `(.L_x_12) ;  /* 0x000000c000007945 */ /* 0x000fec0003800200 */
[----:B------:R-:W0:Y:S02]  /*0050*/  LDC R7, c[0x0][0x360] ;  /* 0x0000d800ff077b82 */ /* 0x000e240000000800 */
[----:B0-----:R-:W-:-:S05]  /*0060*/  IMAD R7, R7, UR4, R0 ;  /* 0x0000000407077c24 */ /* 0x001fca000f8e0200 */
[----:B-1----:R-:W-:-:S13]  /*0070*/  ISETP.GE.AND P0, PT, R7, UR5, PT ;  /* 0x0000000507007c0c */ /* 0x002fda000bf06270 */
[----:B------:R-:W-:Y:S05]  /*0080*/  @P0 BRA `(.L_x_13) ;  /* 0x00000000001c0947 */ /* 0x000fea0003800000 */
[----:B------:R-:W0:Y:S01]  /*0090*/  LDC.64 R2, c[0x0][0x380] ;  /* 0x0000e000ff027b82 */ /* 0x000e220000000a00 */
[----:B------:R-:W1:Y:S07]  /*00a0*/  LDCU.64 UR4, c[0x0][0x358] ;  /* 0x00006b00ff0477ac */ /* 0x000e6e0008000a00 */
[----:B------:R-:W2:Y:S01]  /*00b0*/  LDC.64 R4, c[0x0][0x388] ;  /* 0x0000e200ff047b82 */ /* 0x000ea20000000a00 */
[----:B0-----:R-:W-:-:S06]  /*00c0*/  IMAD.WIDE R2, R7, 0x4, R2 ;  /* 0x0000000407027825 */ /* 0x001fcc00078e0202 */
[----:B-1----:R-:W3:Y:S01]  /*00d0*/  LDG.E R3, desc[UR4][R2.64] ;  /* 0x0000000402037981 */ /* 0x002ee2000c1e1900 */
[----:B--2---:R-:W-:-:S05]  /*00e0*/  IMAD.WIDE R4, R7, 0x4, R4 ;  /* 0x0000000407047825 */ /* 0x004fca00078e0204 */
[----:B---3--:R0:W-:Y:S02]  /*00f0*/  STG.E desc[UR4][R4.64], R3 ;  /* 0x0000000304007986 */ /* 0x0081e4000c101904 */
.L_x_13:
[----:B------:R-:W-:Y:S05]  /*0100*/  BSYNC.RECONVERGENT B0 ;  /* 0x0000000000007941 */ /* 0x000fea0003800200 */
.L_x_12:
[----:B------:R-:W-:Y:S06]  /*0110*/  BAR.SYNC.DEFER_BLOCKING 0x0 ;  /* 0x0000000000007b1d */ /* 0x000fec0000010000 */
[----:B------:R-:W-:Y:S05]  /*0120*/  EXIT ;  /* 0x000000000000794d */ /* 0x000fea0003800000 */
.L_x_14:
        /* <DEDUP_REMOVED lines=13> */
.L_x_20:


//--------------------- .text._Z9cudaClearPii     --------------------------
	.section	.text._Z9cudaClearPii,"ax",@progbits
	.align	128
        .global         _Z9cudaClearPii
        .type           _Z9cudaClearPii,@function
        .size           _Z9cudaClearPii,(.L_x_21 - _Z9cudaClearPii)
        .other          _Z9cudaClearPii,@"STO_CUDA_ENTRY STV_DEFAULT"
_Z9cudaClearPii:
.text._Z9cudaClearPii:
[----:B------:R-:W-:Y:S01]  /*0000*/  LDC R1, c[0x0][0x37c] ;  /* 0x0000df00ff017b82 */ /* 0x000fe20000000800 */
[----:B------:R-:W0:Y:S07]  /*0010*/  S2R R0, SR_TID.X ;  /* 0x0000000000007919 */ /* 0x000e2e0000002100 */
[----:B------:R-:W0:Y:S01]  /*0020*/  S2UR UR4, SR_CTAID.X ;  /* 0x00000000000479c3 */ /* 0x000e220000002500 */
[----:B------:R-:W1:Y:S07]  /*0030*/  LDCU UR5, c[0x0][0x388] ;  /* 0x00007100ff0577ac */ /* 0x000e6e0008000800 */
[----:B------:R-:W0:Y:S02]  /*0040*/  LDC R5, c[0x0][0x360] ;  /* 0x0000d800ff057b82 */ /* 0x000e240000000800 */
[----:B0-----:R-:W-:-:S05]  /*0050*/  IMAD R5, R5, UR4, R0 ;  /* 0x0000000405057c24 */ /* 0x001fca000f8e0200 */
[----:B-1----:R-:W-:Y:S01]  /*0060*/  ISETP.GE.AND P0, PT, R5, UR5, PT ;  /* 0x0000000505007c0c */ /* 0x002fe2000bf06270 */
[----:B------:R-:W0:-:S12]  /*0070*/  LDCU.64 UR4, c[0x0][0x358] ;  /* 0x00006b00ff0477ac */ /* 0x000e180008000a00 */
[----:B------:R-:W1:Y:S01]  /*0080*/  @!P0 LDC.64 R2, c[0x0][0x380] ;  /* 0x0000e000ff028b82 */ /* 0x000e620000000a00 */
[----:B------:R-:W-:Y:S01]  /*0090*/  @!P0 MOV R7, 0xffffffff ;  /* 0xffffffff00078802 */ /* 0x000fe20000000f00 */
[----:B-1----:R-:W-:-:S05]  /*00a0*/  @!P0 IMAD.WIDE R2, R5, 0x4, R2 ;  /* 0x0000000405028825 */ /* 0x002fca00078e0202 */
[----:B0-----:R-:W-:Y:S01]  /*00b0*/  @!P0 STG.E desc[UR4][R2.64], R7 ;  /* 0x0000000702008986 */ /* 0x001fe2000c101904 */
[----:B------:R-:W-:Y:S06]  /*00c0*/  BAR.SYNC.DEFER_BLOCKING 0x0 ;  /* 0x0000000000007b1d */ /* 0x000fec0000010000 */
[----:B------:R-:W-:Y:S05]  /*00d0*/  EXIT ;  /* 0x000000000000794d */ /* 0x000fea0003800000 */
.L_x_15:
        /* <DEDUP_REMOVED lines=10> */
.L_x_21:


//--------------------- .nv.shared.reserved.0     --------------------------
	.section	.nv.shared.reserved.0,"aw",@nobits
	.weak		__nv_reservedSMEM_offset_0_alias
	.size		__nv_reservedSMEM_offset_0_alias, 0, 64
	.other		__nv_reservedSMEM_offset_0_alias,@"STO_CUDA_RESERVED_SHARED STV_DEFAULT"
__nv_reservedSMEM_offset_0_alias:
	.zero		0
	.zero		64


//--------------------- .nv.constant0._Z9prefixSumPiS_ii --------------------------
	.section	.nv.constant0._Z9prefixSumPiS_ii,"a",@progbits
	.sectionflags	@""
	.align	4
.nv.constant0._Z9prefixSumPiS_ii:
	.zero		920


//--------------------- .nv.constant0._Z8findDupsPiS_i --------------------------
	.section	.nv.constant0._Z8findDupsPiS_i,"a",@progbits
	.sectionflags	@""
	.align	4
.nv.constant0._Z8findDupsPiS_i:
	.zero		916


//--------------------- .nv.constant0._Z6arrayBPiS_S_i --------------------------
	.section	.nv.constant0._Z6arrayBPiS_S_i,"a",@progbits
	.sectionflags	@""
	.align	4
.nv.constant0._Z6arrayBPiS_S_i:
	.zero		924


//--------------------- .nv.constant0._Z6arrayCPiS_i --------------------------
	.section	.nv.constant0._Z6arrayCPiS_i,"a",@progbits
	.sectionflags	@""
	.align	4
.nv.constant0._Z6arrayCPiS_i:
	.zero		916


//--------------------- .nv.constant0._Z13cudaArrayCopyPiS_i --------------------------
	.section	.nv.constant0._Z13cudaArrayCopyPiS_i,"a",@progbits
	.sectionflags	@""
	.align	4
.nv.constant0._Z13cudaArrayCopyPiS_i:
	.zero		916


//--------------------- .nv.constant0._Z9cudaClearPii --------------------------
	.section	.nv.constant0._Z9cudaClearPii,"a",@progbits
	.sectionflags	@""
	.align	4
.nv.constant0._Z9cudaClearPii:
	.zero		908


//--------------------- SYMBOLS --------------------------

	.type		.nv.reservedSmem.offset0,@object
	.size		.nv.reservedSmem.offset0,0x4
